//
// Generated by NVIDIA NVVM Compiler
//
// Compiler Build ID: CL-36424714
// Cuda compilation tools, release 13.0, V13.0.88
// Based on NVVM 20.0.0
//

.version 9.0
.target sm_100
.address_size 64

	// .globl	_Z8char_addPcS_S_

.visible .entry _Z8char_addPcS_S_(
	.param .u64 .ptr .align 1 _Z8char_addPcS_S__param_0,
	.param .u64 .ptr .align 1 _Z8char_addPcS_S__param_1,
	.param .u64 .ptr .align 1 _Z8char_addPcS_S__param_2
)
{
	.reg .b16 	%rs<4>;
	.reg .b64 	%rd<7>;

	ld.param.u64 	%rd1, [_Z8char_addPcS_S__param_0];
	ld.param.u64 	%rd2, [_Z8char_addPcS_S__param_1];
	ld.param.u64 	%rd3, [_Z8char_addPcS_S__param_2];
	cvta.to.global.u64 	%rd4, %rd3;
	cvta.to.global.u64 	%rd5, %rd2;
	cvta.to.global.u64 	%rd6, %rd1;
	ld.global.u8 	%rs1, [%rd6];
	ld.global.u8 	%rs2, [%rd5];
	add.s16 	%rs3, %rs2, %rs1;
	st.global.u8 	[%rd4], %rs3;
	ret;

}
	// .globl	_Z7int_addPiS_S_
.visible .entry _Z7int_addPiS_S_(
	.param .u64 .ptr .align 1 _Z7int_addPiS_S__param_0,
	.param .u64 .ptr .align 1 _Z7int_addPiS_S__param_1,
	.param .u64 .ptr .align 1 _Z7int_addPiS_S__param_2
)
{
	.reg .b32 	%r<4>;
	.reg .b64 	%rd<7>;

	ld.param.u64 	%rd1, [_Z7int_addPiS_S__param_0];
	ld.param.u64 	%rd2, [_Z7int_addPiS_S__param_1];
	ld.param.u64 	%rd3, [_Z7int_addPiS_S__param_2];
	cvta.to.global.u64 	%rd4, %rd3;
	cvta.to.global.u64 	%rd5, %rd2;
	cvta.to.global.u64 	%rd6, %rd1;
	ld.global.u32 	%r1, [%rd6];
	ld.global.u32 	%r2, [%rd5];
	add.s32 	%r3, %r2, %r1;
	st.global.u32 	[%rd4], %r3;
	ret;

}
	// .globl	_Z9float_addPfS_S_
.visible .entry _Z9float_addPfS_S_(
	.param .u64 .ptr .align 1 _Z9float_addPfS_S__param_0,
	.param .u64 .ptr .align 1 _Z9float_addPfS_S__param_1,
	.param .u64 .ptr .align 1 _Z9float_addPfS_S__param_2
)
{
	.reg .b32 	%f<4>;
	.reg .b64 	%rd<7>;

	ld.param.u64 	%rd1, [_Z9float_addPfS_S__param_0];
	ld.param.u64 	%rd2, [_Z9float_addPfS_S__param_1];
	ld.param.u64 	%rd3, [_Z9float_addPfS_S__param_2];
	cvta.to.global.u64 	%rd4, %rd3;
	cvta.to.global.u64 	%rd5, %rd2;
	cvta.to.global.u64 	%rd6, %rd1;
	ld.global.f32 	%f1, [%rd6];
	ld.global.f32 	%f2, [%rd5];
	add.f32 	%f3, %f1, %f2;
	st.global.f32 	[%rd4], %f3;
	ret;

}
	// .globl	_Z10double_addPdS_S_
.visible .entry _Z10double_addPdS_S_(
	.param .u64 .ptr .align 1 _Z10double_addPdS_S__param_0,
	.param .u64 .ptr .align 1 _Z10double_addPdS_S__param_1,
	.param .u64 .ptr .align 1 _Z10double_addPdS_S__param_2
)
{
	.reg .b64 	%rd<7>;
	.reg .b64 	%fd<4>;

	ld.param.u64 	%rd1, [_Z10double_addPdS_S__param_0];
	ld.param.u64 	%rd2, [_Z10double_addPdS_S__param_1];
	ld.param.u64 	%rd3, [_Z10double_addPdS_S__param_2];
	cvta.to.global.u64 	%rd4, %rd3;
	cvta.to.global.u64 	%rd5, %rd2;
	cvta.to.global.u64 	%rd6, %rd1;
	ld.global.f64 	%fd1, [%rd6];
	ld.global.f64 	%fd2, [%rd5];
	add.f64 	%fd3, %fd1, %fd2;
	st.global.f64 	[%rd4], %fd3;
	ret;

}


// ===== COMPILED SASS (sm_100) =====

	.target	sm_100

	.elftype	@"ET_EXEC"


//--------------------- .note.nv.tkinfo           --------------------------
	.section	.note.nv.tkinfo,"",@"SHT_NOTE"
	.sectionflags	@"SHF_NOTE_NV_TKINFO"
	.tkinfo
        /*0018*/ 	.word	0x00000002
        /*0030*/ 	.string	""
        /*0030*/ 	.string	"ptxas"
        /*0030*/ 	.string	"Cuda compilation tools, release 13.0, V13.0.88"
        /*0030*/ 	.string	"Build cuda_13.0.r13.0/compiler.36424714_0"
        /*0030*/ 	.string	"-arch sm_100 -m 64 "



//--------------------- .note.nv.cuinfo           --------------------------
	.section	.note.nv.cuinfo,"",@"SHT_NOTE"
	.sectionflags	@"SHF_NOTE_NV_CUINFO"
        /*0018*/ 	.short	0x0002
        /*001a*/ 	.short	0x0064
        /*001c*/ 	.short	0x0082
	.zero		2


//--------------------- .nv.info                  --------------------------
	.section	.nv.info,"",@"SHT_CUDA_INFO"
	.align	4


	//----- nvinfo : EIATTR_REGCOUNT
	.align		4
        /*0000*/ 	.byte	0x04, 0x2f
        /*0002*/ 	.short	(.L_1 - .L_0)
	.align		4
.L_0:
        /*0004*/ 	.word	index@(_Z8char_addPcS_S_)
        /*0008*/ 	.word	0x0000000c


	//----- nvinfo : EIATTR_FRAME_SIZE
	.align		4
.L_1:
        /*000c*/ 	.byte	0x04, 0x11
        /*000e*/ 	.short	(.L_3 - .L_2)
	.align		4
.L_2:
        /*0010*/ 	.word	index@(_Z8char_addPcS_S_)
        /*0014*/ 	.word	0x00000000


	//----- nvinfo : EIATTR_REGCOUNT
	.align		4
.L_3:
        /*0018*/ 	.byte	0x04, 0x2f
        /*001a*/ 	.short	(.L_5 - .L_4)
	.align		4
.L_4:
        /*001c*/ 	.word	index@(_Z7int_addPiS_S_)
        /*0020*/ 	.word	0x0000000c


	//----- nvinfo : EIATTR_FRAME_SIZE
	.align		4
.L_5:
        /*0024*/ 	.byte	0x04, 0x11
        /*0026*/ 	.short	(.L_7 - .L_6)
	.align		4
.L_6:
        /*0028*/ 	.word	index@(_Z7int_addPiS_S_)
        /*002c*/ 	.word	0x00000000


	//----- nvinfo : EIATTR_REGCOUNT
	.align		4
.L_7:
        /*0030*/ 	.byte	0x04, 0x2f
        /*0032*/ 	.short	(.L_9 - .L_8)
	.align		4
.L_8:
        /*0034*/ 	.word	index@(_Z9float_addPfS_S_)
        /*0038*/ 	.word	0x0000000c


	//----- nvinfo : EIATTR_FRAME_SIZE
	.align		4
.L_9:
        /*003c*/ 	.byte	0x04, 0x11
        /*003e*/ 	.short	(.L_11 - .L_10)
	.align		4
.L_10:
        /*0040*/ 	.word	index@(_Z9float_addPfS_S_)
        /*0044*/ 	.word	0x00000000


	//----- nvinfo : EIATTR_REGCOUNT
	.align		4
.L_11:
        /*0048*/ 	.byte	0x04, 0x2f
        /*004a*/ 	.short	(.L_13 - .L_12)
	.align		4
.L_12:
        /*004c*/ 	.word	index@(_Z10double_addPdS_S_)
        /*0050*/ 	.word	0x0000000c


	//----- nvinfo : EIATTR_FRAME_SIZE
	.align		4
.L_13:
        /*0054*/ 	.byte	0x04, 0x11
        /*0056*/ 	.short	(.L_15 - .L_14)
	.align		4
.L_14:
        /*0058*/ 	.word	index@(_Z10double_addPdS_S_)
        /*005c*/ 	.word	0x00000000


	//----- nvinfo : EIATTR_MIN_STACK_SIZE
	.align		4
.L_15:
        /*0060*/ 	.byte	0x04, 0x12
        /*0062*/ 	.short	(.L_17 - .L_16)
	.align		4
.L_16:
        /*0064*/ 	.word	index@(_Z10double_addPdS_S_)
        /*0068*/ 	.word	0x00000000


	//----- nvinfo : EIATTR_MIN_STACK_SIZE
	.align		4
.L_17:
        /*006c*/ 	.byte	0x04, 0x12
        /*006e*/ 	.short	(.L_19 - .L_18)
	.align		4
.L_18:
        /*0070*/ 	.word	index@(_Z9float_addPfS_S_)
        /*0074*/ 	.word	0x00000000


	//----- nvinfo : EIATTR_MIN_STACK_SIZE
	.align		4
.L_19:
        /*0078*/ 	.byte	0x04, 0x12
        /*007a*/ 	.short	(.L_21 - .L_20)
	.align		4
.L_20:
        /*007c*/ 	.word	index@(_Z7int_addPiS_S_)
        /*0080*/ 	.word	0x00000000


	//----- nvinfo : EIATTR_MIN_STACK_SIZE
	.align		4
.L_21:
        /*0084*/ 	.byte	0x04, 0x12
        /*0086*/ 	.short	(.L_23 - .L_22)
	.align		4
.L_22:
        /*0088*/ 	.word	index@(_Z8char_addPcS_S_)
        /*008c*/ 	.word	0x00000000
.L_23:


//--------------------- .nv.compat                --------------------------
	.section	.nv.compat,"",@"SHT_CUDA_COMPAT_INFO"
	.align	4
        /*0000*/ 	.byte	0x02, 0x09, 0x00, 0x00, 0x02, 0x02, 0x01, 0x00, 0x02, 0x05, 0x05, 0x00, 0x03, 0x07, 0x01, 0x01
        /*0010*/ 	.byte	0x02, 0x03, 0x00, 0x00, 0x02, 0x06, 0x01, 0x00, 0x04, 0x0b, 0x08, 0x00, 0x01, 0x00, 0x00, 0x00
        /*0020*/ 	.byte	0x00, 0x00, 0x00, 0x00


//--------------------- .nv.info._Z10double_addPdS_S_ --------------------------
	.section	.nv.info._Z10double_addPdS_S_,"",@"SHT_CUDA_INFO"
	.sectionflags	@""
	.align	4


	//----- nvinfo : EIATTR_CUDA_API_VERSION
	.align		4
        /*0000*/ 	.byte	0x04, 0x37
        /*0002*/ 	.short	(.L_25 - .L_24)
.L_24:
        /*0004*/ 	.word	0x00000082


	//----- nvinfo : EIATTR_KPARAM_INFO
	.align		4
.L_25:
        /*0008*/ 	.byte	0x04, 0x17
        /*000a*/ 	.short	(.L_27 - .L_26)
.L_26:
        /*000c*/ 	.word	0x00000000
        /*0010*/ 	.short	0x0002
        /*0012*/ 	.short	0x0010
        /*0014*/ 	.byte	0x00, 0xf5, 0x21, 0x00


	//----- nvinfo : EIATTR_KPARAM_INFO
	.align		4
.L_27:
        /*0018*/ 	.byte	0x04, 0x17
        /*001a*/ 	.short	(.L_29 - .L_28)
.L_28:
        /*001c*/ 	.word	0x00000000
        /*0020*/ 	.short	0x0001
        /*0022*/ 	.short	0x0008
        /*0024*/ 	.byte	0x00, 0xf5, 0x21, 0x00


	//----- nvinfo : EIATTR_KPARAM_INFO
	.align		4
.L_29:
        /*0028*/ 	.byte	0x04, 0x17
        /*002a*/ 	.short	(.L_31 - .L_30)
.L_30:
        /*002c*/ 	.word	0x00000000
        /*0030*/ 	.short	0x0000
        /*0032*/ 	.short	0x0000
        /*0034*/ 	.byte	0x00, 0xf5, 0x21, 0x00


	//----- nvinfo : EIATTR_SPARSE_MMA_MASK
	.align		4
.L_31:
        /*0038*/ 	.byte	0x03, 0x50
        /*003a*/ 	.short	0x0000


	//----- nvinfo : EIATTR_MAXREG_COUNT
	.align		4
        /*003c*/ 	.byte	0x03, 0x1b
        /*003e*/ 	.short	0x00ff


	//----- nvinfo : EIATTR_MERCURY_ISA_VERSION
	.align		4
        /*0040*/ 	.byte	0x03, 0x5f
        /*0042*/ 	.short	0x0101


	//----- nvinfo : EIATTR_VRC_CTA_INIT_COUNT
	.align		4
        /*0044*/ 	.byte	0x02, 0x4a
	.zero		1
	.zero		1


	//----- nvinfo : EIATTR_EXIT_INSTR_OFFSETS
	.align		4
        /*0048*/ 	.byte	0x04, 0x1c
        /*004a*/ 	.short	(.L_33 - .L_32)


	//   ....[0]....
.L_32:
        /*004c*/ 	.word	0x00000090


	//----- nvinfo : EIATTR_CBANK_PARAM_SIZE
	.align		4
.L_33:
        /*0050*/ 	.byte	0x03, 0x19
        /*0052*/ 	.short	0x0018


	//----- nvinfo : EIATTR_PARAM_CBANK
	.align		4
        /*0054*/ 	.byte	0x04, 0x0a
        /*0056*/ 	.short	(.L_35 - .L_34)
	.align		4
.L_34:
        /*0058*/ 	.word	index@(.nv.constant0._Z10double_addPdS_S_)
        /*005c*/ 	.short	0x0380
        /*005e*/ 	.short	0x0018


	//----- nvinfo : EIATTR_SW_WAR
	.align		4
.L_35:
        /*0060*/ 	.byte	0x04, 0x36
        /*0062*/ 	.short	(.L_37 - .L_36)
.L_36:
        /*0064*/ 	.word	0x00000008
.L_37:


//--------------------- .nv.info._Z9float_addPfS_S_ --------------------------
	.section	.nv.info._Z9float_addPfS_S_,"",@"SHT_CUDA_INFO"
	.sectionflags	@""
	.align	4


	//----- nvinfo : EIATTR_CUDA_API_VERSION
	.align		4
        /*0000*/ 	.byte	0x04, 0x37
        /*0002*/ 	.short	(.L_39 - .L_38)
.L_38:
        /*0004*/ 	.word	0x00000082


	//----- nvinfo : EIATTR_KPARAM_INFO
	.align		4
.L_39:
        /*0008*/ 	.byte	0x04, 0x17
        /*000a*/ 	.short	(.L_41 - .L_40)
.L_40:
        /*000c*/ 	.word	0x00000000
        /*0010*/ 	.short	0x0002
        /*0012*/ 	.short	0x0010
        /*0014*/ 	.byte	0x00, 0xf5, 0x21, 0x00


	//----- nvinfo : EIATTR_KPARAM_INFO
	.align		4
.L_41:
        /*0018*/ 	.byte	0x04, 0x17
        /*001a*/ 	.short	(.L_43 - .L_42)
.L_42:
        /*001c*/ 	.word	0x00000000
        /*0020*/ 	.short	0x0001
        /*0022*/ 	.short	0x0008
        /*0024*/ 	.byte	0x00, 0xf5, 0x21, 0x00


	//----- nvinfo : EIATTR_KPARAM_INFO
	.align		4
.L_43:
        /*0028*/ 	.byte	0x04, 0x17
        /*002a*/ 	.short	(.L_45 - .L_44)
.L_44:
        /*002c*/ 	.word	0x00000000
        /*0030*/ 	.short	0x0000
        /*0032*/ 	.short	0x0000
        /*0034*/ 	.byte	0x00, 0xf5, 0x21, 0x00


	//----- nvinfo : EIATTR_SPARSE_MMA_MASK
	.align		4
.L_45:
        /*0038*/ 	.byte	0x03, 0x50
        /*003a*/ 	.short	0x0000


	//----- nvinfo : EIATTR_MAXREG_COUNT
	.align		4
        /*003c*/ 	.byte	0x03, 0x1b
        /*003e*/ 	.short	0x00ff


	//----- nvinfo : EIATTR_MERCURY_ISA_VERSION
	.align		4
        /*0040*/ 	.byte	0x03, 0x5f
        /*0042*/ 	.short	0x0101


	//----- nvinfo : EIATTR_VRC_CTA_INIT_COUNT
	.align		4
        /*0044*/ 	.byte	0x02, 0x4a
	.zero		1
	.zero		1


	//----- nvinfo : EIATTR_EXIT_INSTR_OFFSETS
	.align		4
        /*0048*/ 	.byte	0x04, 0x1c
        /*004a*/ 	.short	(.L_47 - .L_46)


	//   ....[0]....
.L_46:
        /*004c*/ 	.word	0x00000090


	//----- nvinfo : EIATTR_CBANK_PARAM_SIZE
	.align		4
.L_47:
        /*0050*/ 	.byte	0x03, 0x19
        /*0052*/ 	.short	0x0018


	//----- nvinfo : EIATTR_PARAM_CBANK
	.align		4
        /*0054*/ 	.byte	0x04, 0x0a
        /*0056*/ 	.short	(.L_49 - .L_48)
	.align		4
.L_48:
        /*0058*/ 	.word	index@(.nv.constant0._Z9float_addPfS_S_)
        /*005c*/ 	.short	0x0380
        /*005e*/ 	.short	0x0018


	//----- nvinfo : EIATTR_SW_WAR
	.align		4
.L_49:
        /*0060*/ 	.byte	0x04, 0x36
        /*0062*/ 	.short	(.L_51 - .L_50)
.L_50:
        /*0064*/ 	.word	0x00000008
.L_51:


//--------------------- .nv.info._Z7int_addPiS_S_ --------------------------
	.section	.nv.info._Z7int_addPiS_S_,"",@"SHT_CUDA_INFO"
	.sectionflags	@""
	.align	4


	//----- nvinfo : EIATTR_CUDA_API_VERSION
	.align		4
        /*0000*/ 	.byte	0x04, 0x37
        /*0002*/ 	.short	(.L_53 - .L_52)
.L_52:
        /*0004*/ 	.word	0x00000082


	//----- nvinfo : EIATTR_KPARAM_INFO
	.align		4
.L_53:
        /*0008*/ 	.byte	0x04, 0x17
        /*000a*/ 	.short	(.L_55 - .L_54)
.L_54:
        /*000c*/ 	.word	0x00000000
        /*0010*/ 	.short	0x0002
        /*0012*/ 	.short	0x0010
        /*0014*/ 	.byte	0x00, 0xf5, 0x21, 0x00


	//----- nvinfo : EIATTR_KPARAM_INFO
	.align		4
.L_55:
        /*0018*/ 	.byte	0x04, 0x17
        /*001a*/ 	.short	(.L_57 - .L_56)
.L_56:
        /*001c*/ 	.word	0x00000000
        /*0020*/ 	.short	0x0001
        /*0022*/ 	.short	0x0008
        /*0024*/ 	.byte	0x00, 0xf5, 0x21, 0x00


	//----- nvinfo : EIATTR_KPARAM_INFO
	.align		4
.L_57:
        /*0028*/ 	.byte	0x04, 0x17
        /*002a*/ 	.short	(.L_59 - .L_58)
.L_58:
        /*002c*/ 	.word	0x00000000
        /*0030*/ 	.short	0x0000
        /*0032*/ 	.short	0x0000
        /*0034*/ 	.byte	0x00, 0xf5, 0x21, 0x00


	//----- nvinfo : EIATTR_SPARSE_MMA_MASK
	.align		4
.L_59:
        /*0038*/ 	.byte	0x03, 0x50
        /*003a*/ 	.short	0x0000


	//----- nvinfo : EIATTR_MAXREG_COUNT
	.align		4
        /*003c*/ 	.byte	0x03, 0x1b
        /*003e*/ 	.short	0x00ff


	//----- nvinfo : EIATTR_MERCURY_ISA_VERSION
	.align		4
        /*0040*/ 	.byte	0x03, 0x5f
        /*0042*/ 	.short	0x0101


	//----- nvinfo : EIATTR_VRC_CTA_INIT_COUNT
	.align		4
        /*0044*/ 	.byte	0x02, 0x4a
	.zero		1
	.zero		1


	//----- nvinfo : EIATTR_EXIT_INSTR_OFFSETS
	.align		4
        /*0048*/ 	.byte	0x04, 0x1c
        /*004a*/ 	.short	(.L_61 - .L_60)


	//   ....[0]....
.L_60:
        /*004c*/ 	.word	0x00000090


	//----- nvinfo : EIATTR_CBANK_PARAM_SIZE
	.align		4
.L_61:
        /*0050*/ 	.byte	0x03, 0x19
        /*0052*/ 	.short	0x0018


	//----- nvinfo : EIATTR_PARAM_CBANK
	.align		4
        /*0054*/ 	.byte	0x04, 0x0a
        /*0056*/ 	.short	(.L_63 - .L_62)
	.align		4
.L_62:
        /*0058*/ 	.word	index@(.nv.constant0._Z7int_addPiS_S_)
        /*005c*/ 	.short	0x0380
        /*005e*/ 	.short	0x0018


	//----- nvinfo : EIATTR_SW_WAR
	.align		4
.L_63:
        /*0060*/ 	.byte	0x04, 0x36
        /*0062*/ 	.short	(.L_65 - .L_64)
.L_64:
        /*0064*/ 	.word	0x00000008
.L_65:


//--------------------- .nv.info._Z8char_addPcS_S_ --------------------------
	.section	.nv.info._Z8char_addPcS_S_,"",@"SHT_CUDA_INFO"
	.sectionflags	@""
	.align	4


	//----- nvinfo : EIATTR_CUDA_API_VERSION
	.align		4
        /*0000*/ 	.byte	0x04, 0x37
        /*0002*/ 	.short	(.L_67 - .L_66)
.L_66:
        /*0004*/ 	.word	0x00000082


	//----- nvinfo : EIATTR_KPARAM_INFO
	.align		4
.L_67:
        /*0008*/ 	.byte	0x04, 0x17
        /*000a*/ 	.short	(.L_69 - .L_68)
.L_68:
        /*000c*/ 	.word	0x00000000
        /*0010*/ 	.short	0x0002
        /*0012*/ 	.short	0x0010
        /*0014*/ 	.byte	0x00, 0xf5, 0x21, 0x00


	//----- nvinfo : EIATTR_KPARAM_INFO
	.align		4
.L_69:
        /*0018*/ 	.byte	0x04, 0x17
        /*001a*/ 	.short	(.L_71 - .L_70)
.L_70:
        /*001c*/ 	.word	0x00000000
        /*0020*/ 	.short	0x0001
        /*0022*/ 	.short	0x0008
        /*0024*/ 	.byte	0x00, 0xf5, 0x21, 0x00


	//----- nvinfo : EIATTR_KPARAM_INFO
	.align		4
.L_71:
        /*0028*/ 	.byte	0x04, 0x17
        /*002a*/ 	.short	(.L_73 - .L_72)
.L_72:
        /*002c*/ 	.word	0x00000000
        /*0030*/ 	.short	0x0000
        /*0032*/ 	.short	0x0000
        /*0034*/ 	.byte	0x00, 0xf5, 0x21, 0x00


	//----- nvinfo : EIATTR_SPARSE_MMA_MASK
	.align		4
.L_73:
        /*0038*/ 	.byte	0x03, 0x50
        /*003a*/ 	.short	0x0000


	//----- nvinfo : EIATTR_MAXREG_COUNT
	.align		4
        /*003c*/ 	.byte	0x03, 0x1b
        /*003e*/ 	.short	0x00ff


	//----- nvinfo : EIATTR_MERCURY_ISA_VERSION
	.align		4
        /*0040*/ 	.byte	0x03, 0x5f
        /*0042*/ 	.short	0x0101


	//----- nvinfo : EIATTR_VRC_CTA_INIT_COUNT
	.align		4
        /*0044*/ 	.byte	0x02, 0x4a
	.zero		1
	.zero		1


	//----- nvinfo : EIATTR_EXIT_INSTR_OFFSETS
	.align		4
        /*0048*/ 	.byte	0x04, 0x1c
        /*004a*/ 	.short	(.L_75 - .L_74)


	//   ....[0]....
.L_74:
        /*004c*/ 	.word	0x00000090


	//----- nvinfo : EIATTR_CBANK_PARAM_SIZE
	.align		4
.L_75:
        /*0050*/ 	.byte	0x03, 0x19
        /*0052*/ 	.short	0x0018


	//----- nvinfo : EIATTR_PARAM_CBANK
	.align		4
        /*0054*/ 	.byte	0x04, 0x0a
        /*0056*/ 	.short	(.L_77 - .L_76)
	.align		4
.L_76:
        /*0058*/ 	.word	index@(.nv.constant0._Z8char_addPcS_S_)
        /*005c*/ 	.short	0x0380
        /*005e*/ 	.short	0x0018


	//----- nvinfo : EIATTR_SW_WAR
	.align		4
.L_77:
        /*0060*/ 	.byte	0x04, 0x36
        /*0062*/ 	.short	(.L_79 - .L_78)
.L_78:
        /*0064*/ 	.word	0x00000008
.L_79:


//--------------------- .nv.callgraph             --------------------------
	.section	.nv.callgraph,"",@"SHT_CUDA_CALLGRAPH"
	.align	4
	.sectionentsize	8
	.align		4
        /*0000*/ 	.word	0x00000000
	.align		4
        /*0004*/ 	.word	0xffffffff
	.align		4
        /*0008*/ 	.word	0x00000000
	.align		4
        /*000c*/ 	.word	0xfffffffe
	.align		4
        /*0010*/ 	.word	0x00000000
	.align		4
        /*0014*/ 	.word	0xfffffffd
	.align		4
        /*0018*/ 	.word	0x00000000
	.align		4
        /*001c*/ 	.word	0xfffffffc


//--------------------- .text._Z10double_addPdS_S_ --------------------------
	.section	.text._Z10double_addPdS_S_,"ax",@progbits
	.align	128
        .global         _Z10double_addPdS_S_
        .type           _Z10double_addPdS_S_,@function
        .size           _Z10double_addPdS_S_,(.L_x_4 - _Z10double_addPdS_S_)
        .other          _Z10double_addPdS_S_,@"STO_CUDA_ENTRY STV_DEFAULT"
_Z10double_addPdS_S_:
.text._Z10double_addPdS_S_:
[----:B------:R-:W-:Y:S08]  /*0000*/  LDC R1, c[0x0][0x37c] ;  /* 0x0000df00ff017b82 */ /* 0x000ff00000000800 */
[----:B------:R-:W0:Y:S01]  /*0010*/  LDC.64 R2, c[0x0][0x380] ;  /* 0x0000e000ff027b82 */ /* 0x000e220000000a00 */
[----:B------:R-:W0:Y:S07]  /*0020*/  LDCU.64 UR4, c[0x0][0x358] ;  /* 0x00006b00ff0477ac */ /* 0x000e2e0008000a00 */
[----:B------:R-:W1:Y:S01]  /*0030*/  LDC.64 R4, c[0x0][0x388] ;  /* 0x0000e200ff047b82 */ /* 0x000e620000000a00 */
[----:B0-----:R-:W2:Y:S04]  /*0040*/  LDG.E.64 R2, desc[UR4][R2.64] ;  /* 0x0000000402027981 */ /* 0x001ea8000c1e1b00 */
[----:B-1----:R-:W2:Y:S03]  /*0050*/  LDG.E.64 R4, desc[UR4][R4.64] ;  /* 0x0000000404047981 */ /* 0x002ea6000c1e1b00 */
[----:B------:R-:W0:Y:S01]  /*0060*/  LDC.64 R8, c[0x0][0x390] ;  /* 0x0000e400ff087b82 */ /* 0x000e220000000a00 */
[----:B--2---:R-:W-:-:S07]  /*0070*/  DADD R6, R2, R4 ;  /* 0x0000000002067229 */ /* 0x004fce0000000004 */
[----:B0-----:R-:W-:Y:S01]  /*0080*/  STG.E.64 desc[UR4][R8.64], R6 ;  /* 0x0000000608007986 */ /* 0x001fe2000c101b04 */
[----:B------:R-:W-:Y:S05]  /*0090*/  EXIT ;  /* 0x000000000000794d */ /* 0x000fea0003800000 */
.L_x_0:
[----:B------:R-:W-:-:S00]  /*00a0*/  BRA `(.L_x_0) ;  /* 0xfffffffc00fc7947 */ /* 0x000fc0000383ffff */
[----:B------:R-:W-:-:S00]  /*00b0*/  NOP ;  /* 0x0000000000007918 */ /* 0x000fc00000000000 */
        /* <DEDUP_REMOVED lines=12> */
.L_x_4:


//--------------------- .text._Z9float_addPfS_S_  --------------------------
	.section	.text._Z9float_addPfS_S_,"ax",@progbits
	.align	128
        .global         _Z9float_addPfS_S_
        .type           _Z9float_addPfS_S_,@function
        .size           _Z9float_addPfS_S_,(.L_x_5 - _Z9float_addPfS_S_)
        .other          _Z9float_addPfS_S_,@"STO_CUDA_ENTRY STV_DEFAULT"
_Z9float_addPfS_S_:
.text._Z9float_addPfS_S_:
[----:B------:R-:W-:Y:S08]  /*0000*/  LDC R1, c[0x0][0x37c] ;  /* 0x0000df00ff017b82 */ /* 0x000ff00000000800 */
[----:B------:R-:W0:Y:S01]  /*0010*/  LDC.64 R2, c[0x0][0x380] ;  /* 0x0000e000ff027b82 */ /* 0x000e220000000a00 */
[----:B------:R-:W0:Y:S07]  /*0020*/  LDCU.64 UR4, c[0x0][0x358] ;  /* 0x00006b00ff0477ac */ /* 0x000e2e0008000a00 */
[----:B------:R-:W1:Y:S01]  /*0030*/  LDC.64 R4, c[0x0][0x388] ;  /* 0x0000e200ff047b82 */ /* 0x000e620000000a00 */
[----:B0-----:R-:W2:Y:S04]  /*0040*/  LDG.E R2, desc[UR4][R2.64] ;  /* 0x0000000402027981 */ /* 0x001ea8000c1e1900 */
[----:B-1----:R-:W2:Y:S03]  /*0050*/  LDG.E R5, desc[UR4][R4.64] ;  /* 0x0000000404057981 */ /* 0x002ea6000c1e1900 */
[----:B------:R-:W0:Y:S01]  /*0060*/  LDC.64 R6, c[0x0][0x390] ;  /* 0x0000e400ff067b82 */ /* 0x000e220000000a00 */
[----:B--2---:R-:W-:-:S05]  /*0070*/  FADD R9, R2, R5 ;  /* 0x0000000502097221 */ /* 0x004fca0000000000 */
[----:B0-----:R-:W-:Y:S01]  /*0080*/  STG.E desc[UR4][R6.64], R9 ;  /* 0x0000000906007986 */ /* 0x001fe2000c101904 */
[----:B------:R-:W-:Y:S05]  /*0090*/  EXIT ;  /* 0x000000000000794d */ /* 0x000fea0003800000 */
.L_x_1:
        /* <DEDUP_REMOVED lines=14> */
.L_x_5:


//--------------------- .text._Z7int_addPiS_S_    --------------------------
	.section	.text._Z7int_addPiS_S_,"ax",@progbits
	.align	128
        .global         _Z7int_addPiS_S_
        .type           _Z7int_addPiS_S_,@function
        .size           _Z7int_addPiS_S_,(.L_x_6 - _Z7int_addPiS_S_)
        .other          _Z7int_addPiS_S_,@"STO_CUDA_ENTRY STV_DEFAULT"
_Z7int_addPiS_S_:
.text._Z7int_addPiS_S_:
[----:B------:R-:W-:Y:S08]  /*0000*/  LDC R1, c[0x0][0x37c] ;  /* 0x0000df00ff017b82 */ /* 0x000ff00000000800 */
[----:B------:R-:W0:Y:S01]  /*0010*/  LDC.64 R2, c[0x0][0x380] ;  /* 0x0000e000ff027b82 */ /* 0x000e220000000a00 */
[----:B------:R-:W0:Y:S07]  /*0020*/  LDCU.64 UR4, c[0x0][0x358] ;  /* 0x00006b00ff0477ac */ /* 0x000e2e0008000a00 */
[----:B------:R-:W1:Y:S01]  /*0030*/  LDC.64 R4, c[0x0][0x388] ;  /* 0x0000e200ff047b82 */ /* 0x000e620000000a00 */
[----:B0-----:R-:W2:Y:S04]  /*0040*/  LDG.E R2, desc[UR4][R2.64] ;  /* 0x0000000402027981 */ /* 0x001ea8000c1e1900 */
[----:B-1----:R-:W2:Y:S03]  /*0050*/  LDG.E R5, desc[UR4][R4.64] ;  /* 0x0000000404057981 */ /* 0x002ea6000c1e1900 */
[----:B------:R-:W0:Y:S01]  /*0060*/  LDC.64 R6, c[0x0][0x390] ;  /* 0x0000e400ff067b82 */ /* 0x000e220000000a00 */
[----:B--2---:R-:W-:-:S05]  /*0070*/  IADD3 R9, PT, PT, R2, R5, RZ ;  /* 0x0000000502097210 */ /* 0x004fca0007ffe0ff */
[----:B0-----:R-:W-:Y:S01]  /*0080*/  STG.E desc[UR4][R6.64], R9 ;  /* 0x0000000906007986 */ /* 0x001fe2000c101904 */
[----:B------:R-:W-:Y:S05]  /*0090*/  EXIT ;  /* 0x000000000000794d */ /* 0x000fea0003800000 */
.L_x_2:
        /* <DEDUP_REMOVED lines=14> */
.L_x_6:


//--------------------- .text._Z8char_addPcS_S_   --------------------------
	.section	.text._Z8char_addPcS_S_,"ax",@progbits
	.align	128
        .global         _Z8char_addPcS_S_
        .type           _Z8char_addPcS_S_,@function
        .size           _Z8char_addPcS_S_,(.L_x_7 - _Z8char_addPcS_S_)
        .other          _Z8char_addPcS_S_,@"STO_CUDA_ENTRY STV_DEFAULT"
_Z8char_addPcS_S_:
.text._Z8char_addPcS_S_:
[----:B------:R-:W-:Y:S08]  /*0000*/  LDC R1, c[0x0][0x37c] ;  /* 0x0000df00ff017b82 */ /* 0x000ff00000000800 */
[----:B------:R-:W0:Y:S01]  /*0010*/  LDC.64 R2, c[0x0][0x380] ;  /* 0x0000e000ff027b82 */ /* 0x000e220000000a00 */
[----:B------:R-:W0:Y:S07]  /*0020*/  LDCU.64 UR4, c[0x0][0x358] ;  /* 0x00006b00ff0477ac */ /* 0x000e2e0008000a00 */
[----:B------:R-:W1:Y:S01]  /*0030*/  LDC.64 R4, c[0x0][0x388] ;  /* 0x0000e200ff047b82 */ /* 0x000e620000000a00 */
[----:B0-----:R-:W2:Y:S04]  /*0040*/  LDG.E.U8 R2, desc[UR4][R2.64] ;  /* 0x0000000402027981 */ /* 0x001ea8000c1e1100 */
[----:B-1----:R-:W2:Y:S03]  /*0050*/  LDG.E.U8 R5, desc[UR4][R4.64] ;  /* 0x0000000404057981 */ /* 0x002ea6000c1e1100 */
[----:B------:R-:W0:Y:S01]  /*0060*/  LDC.64 R6, c[0x0][0x390] ;  /* 0x0000e400ff067b82 */ /* 0x000e220000000a00 */
[----:B--2---:R-:W-:-:S05]  /*0070*/  IADD3 R9, PT, PT, R2, R5, RZ ;  /* 0x0000000502097210 */ /* 0x004fca0007ffe0ff */
[----:B0-----:R-:W-:Y:S01]  /*0080*/  STG.E.U8 desc[UR4][R6.64], R9 ;  /* 0x0000000906007986 */ /* 0x001fe2000c101104 */
[----:B------:R-:W-:Y:S05]  /*0090*/  EXIT ;  /* 0x000000000000794d */ /* 0x000fea0003800000 */
.L_x_3:
        /* <DEDUP_REMOVED lines=14> */
.L_x_7:


//--------------------- .nv.shared.reserved.0     --------------------------
	.section	.nv.shared.reserved.0,"aw",@nobits
	.weak		__nv_reservedSMEM_offset_0_alias
	.size		__nv_reservedSMEM_offset_0_alias, 0, 64
	.other		__nv_reservedSMEM_offset_0_alias,@"STO_CUDA_RESERVED_SHARED STV_DEFAULT"
__nv_reservedSMEM_offset_0_alias:
	.zero		0
	.zero		64


//--------------------- .nv.constant0._Z10double_addPdS_S_ --------------------------
	.section	.nv.constant0._Z10double_addPdS_S_,"a",@progbits
	.sectionflags	@""
	.align	4
.nv.constant0._Z10double_addPdS_S_:
	.zero		920


//--------------------- .nv.constant0._Z9float_addPfS_S_ --------------------------
	.section	.nv.constant0._Z9float_addPfS_S_,"a",@progbits
	.sectionflags	@""
	.align	4
.nv.constant0._Z9float_addPfS_S_:
	.zero		920


//--------------------- .nv.constant0._Z7int_addPiS_S_ --------------------------
	.section	.nv.constant0._Z7int_addPiS_S_,"a",@progbits
	.sectionflags	@""
	.align	4
.nv.constant0._Z7int_addPiS_S_:
	.zero		920


//--------------------- .nv.constant0._Z8char_addPcS_S_ --------------------------
	.section	.nv.constant0._Z8char_addPcS_S_,"a",@progbits
	.sectionflags	@""
	.align	4
.nv.constant0._Z8char_addPcS_S_:
	.zero		920


//--------------------- SYMBOLS --------------------------

	.type		.nv.reservedSmem.offset0,@object
	.size		.nv.reservedSmem.offset0,0x4
